//
// Generated by NVIDIA NVVM Compiler
//
// Compiler Build ID: CL-36424714
// Cuda compilation tools, release 13.0, V13.0.88
// Based on NVVM 20.0.0
//

.version 9.0
.target sm_100
.address_size 64

	// .globl	_Z23discretizePoints_kernelPK6float4PS_P4int4i6float3S5_S5_10cudaExtent
.extern .func  (.param .b32 func_retval0) vprintf
(
	.param .b64 vprintf_param_0,
	.param .b64 vprintf_param_1
)
;
.global .align 1 .b8 $str[59] = {45, 45, 45, 32, 69, 114, 114, 111, 114, 32, 105, 110, 32, 97, 100, 100, 79, 98, 115, 84, 111, 86, 111, 108, 117, 109, 101, 95, 107, 101, 114, 110, 101, 108, 58, 32, 108, 105, 110, 101, 97, 114, 73, 100, 120, 32, 62, 61, 32, 110, 86, 111, 120, 101, 108, 115, 10, 10};

.visible .entry _Z23discretizePoints_kernelPK6float4PS_P4int4i6float3S5_S5_10cudaExtent(
	.param .u64 .ptr .align 1 _Z23discretizePoints_kernelPK6float4PS_P4int4i6float3S5_S5_10cudaExtent_param_0,
	.param .u64 .ptr .align 1 _Z23discretizePoints_kernelPK6float4PS_P4int4i6float3S5_S5_10cudaExtent_param_1,
	.param .u64 .ptr .align 1 _Z23discretizePoints_kernelPK6float4PS_P4int4i6float3S5_S5_10cudaExtent_param_2,
	.param .u32 _Z23discretizePoints_kernelPK6float4PS_P4int4i6float3S5_S5_10cudaExtent_param_3,
	.param .align 4 .b8 _Z23discretizePoints_kernelPK6float4PS_P4int4i6float3S5_S5_10cudaExtent_param_4[12],
	.param .align 4 .b8 _Z23discretizePoints_kernelPK6float4PS_P4int4i6float3S5_S5_10cudaExtent_param_5[12],
	.param .align 4 .b8 _Z23discretizePoints_kernelPK6float4PS_P4int4i6float3S5_S5_10cudaExtent_param_6[12],
	.param .align 8 .b8 _Z23discretizePoints_kernelPK6float4PS_P4int4i6float3S5_S5_10cudaExtent_param_7[24]
)
{
	.reg .pred 	%p<2>;
	.reg .b32 	%r<10>;
	.reg .b32 	%f<48>;
	.reg .b64 	%rd<14>;

	ld.param.u64 	%rd6, [_Z23discretizePoints_kernelPK6float4PS_P4int4i6float3S5_S5_10cudaExtent_param_7+16];
	ld.param.u64 	%rd5, [_Z23discretizePoints_kernelPK6float4PS_P4int4i6float3S5_S5_10cudaExtent_param_7+8];
	ld.param.u64 	%rd4, [_Z23discretizePoints_kernelPK6float4PS_P4int4i6float3S5_S5_10cudaExtent_param_7];
	ld.param.f32 	%f9, [_Z23discretizePoints_kernelPK6float4PS_P4int4i6float3S5_S5_10cudaExtent_param_6+8];
	ld.param.f32 	%f8, [_Z23discretizePoints_kernelPK6float4PS_P4int4i6float3S5_S5_10cudaExtent_param_6+4];
	ld.param.f32 	%f7, [_Z23discretizePoints_kernelPK6float4PS_P4int4i6float3S5_S5_10cudaExtent_param_6];
	ld.param.f32 	%f6, [_Z23discretizePoints_kernelPK6float4PS_P4int4i6float3S5_S5_10cudaExtent_param_5+8];
	ld.param.f32 	%f5, [_Z23discretizePoints_kernelPK6float4PS_P4int4i6float3S5_S5_10cudaExtent_param_5+4];
	ld.param.f32 	%f4, [_Z23discretizePoints_kernelPK6float4PS_P4int4i6float3S5_S5_10cudaExtent_param_5];
	ld.param.f32 	%f3, [_Z23discretizePoints_kernelPK6float4PS_P4int4i6float3S5_S5_10cudaExtent_param_4+8];
	ld.param.f32 	%f2, [_Z23discretizePoints_kernelPK6float4PS_P4int4i6float3S5_S5_10cudaExtent_param_4+4];
	ld.param.f32 	%f1, [_Z23discretizePoints_kernelPK6float4PS_P4int4i6float3S5_S5_10cudaExtent_param_4];
	ld.param.u64 	%rd1, [_Z23discretizePoints_kernelPK6float4PS_P4int4i6float3S5_S5_10cudaExtent_param_0];
	ld.param.u64 	%rd2, [_Z23discretizePoints_kernelPK6float4PS_P4int4i6float3S5_S5_10cudaExtent_param_1];
	ld.param.u64 	%rd3, [_Z23discretizePoints_kernelPK6float4PS_P4int4i6float3S5_S5_10cudaExtent_param_2];
	ld.param.u32 	%r2, [_Z23discretizePoints_kernelPK6float4PS_P4int4i6float3S5_S5_10cudaExtent_param_3];
	mov.u32 	%r3, %ctaid.x;
	mov.u32 	%r4, %ntid.x;
	mov.u32 	%r5, %tid.x;
	mad.lo.s32 	%r1, %r3, %r4, %r5;
	setp.gt.s32 	%p1, %r1, %r2;
	@%p1 bra 	$L__BB0_2;
	cvta.to.global.u64 	%rd7, %rd1;
	cvta.to.global.u64 	%rd8, %rd3;
	cvta.to.global.u64 	%rd9, %rd2;
	mul.wide.s32 	%rd10, %r1, 16;
	add.s64 	%rd11, %rd7, %rd10;
	ld.global.v4.f32 	{%f10, %f11, %f12, %f13}, [%rd11];
	sub.f32 	%f14, %f10, %f4;
	sub.f32 	%f15, %f7, %f4;
	div.rn.f32 	%f16, %f14, %f15;
	cvt.rn.f32.u64 	%f17, %rd4;
	mul.f32 	%f18, %f16, %f17;
	mov.f32 	%f19, 0f3F000000;
	copysign.f32 	%f20, %f18, %f19;
	add.rz.f32 	%f21, %f18, %f20;
	cvt.rzi.f32.f32 	%f22, %f21;
	cvt.rzi.s32.f32 	%r6, %f22;
	sub.f32 	%f23, %f11, %f5;
	sub.f32 	%f24, %f8, %f5;
	div.rn.f32 	%f25, %f23, %f24;
	cvt.rn.f32.u64 	%f26, %rd5;
	mul.f32 	%f27, %f25, %f26;
	copysign.f32 	%f28, %f27, %f19;
	add.rz.f32 	%f29, %f27, %f28;
	cvt.rzi.f32.f32 	%f30, %f29;
	cvt.rzi.s32.f32 	%r7, %f30;
	sub.f32 	%f31, %f12, %f6;
	sub.f32 	%f32, %f9, %f6;
	div.rn.f32 	%f33, %f31, %f32;
	cvt.rn.f32.u64 	%f34, %rd6;
	mul.f32 	%f35, %f33, %f34;
	copysign.f32 	%f36, %f35, %f19;
	add.rz.f32 	%f37, %f35, %f36;
	cvt.rzi.f32.f32 	%f38, %f37;
	cvt.rzi.s32.f32 	%r8, %f38;
	copysign.f32 	%f39, %f13, %f19;
	add.rz.f32 	%f40, %f13, %f39;
	cvt.rzi.f32.f32 	%f41, %f40;
	cvt.rzi.s32.f32 	%r9, %f41;
	cvt.rn.f32.s32 	%f42, %r6;
	fma.rn.f32 	%f43, %f1, %f42, %f4;
	cvt.rn.f32.s32 	%f44, %r7;
	fma.rn.f32 	%f45, %f2, %f44, %f5;
	cvt.rn.f32.s32 	%f46, %r8;
	fma.rn.f32 	%f47, %f3, %f46, %f6;
	add.s64 	%rd12, %rd8, %rd10;
	st.global.v4.u32 	[%rd12], {%r6, %r7, %r8, %r9};
	add.s64 	%rd13, %rd9, %rd10;
	st.global.v4.f32 	[%rd13], {%f43, %f45, %f47, %f41};
	bar.sync 	0;
$L__BB0_2:
	ret;

}
	// .globl	_Z21addObsToVolume_kernelPK4int4Pii10cudaExtent
.visible .entry _Z21addObsToVolume_kernelPK4int4Pii10cudaExtent(
	.param .u64 .ptr .align 1 _Z21addObsToVolume_kernelPK4int4Pii10cudaExtent_param_0,
	.param .u64 .ptr .align 1 _Z21addObsToVolume_kernelPK4int4Pii10cudaExtent_param_1,
	.param .u32 _Z21addObsToVolume_kernelPK4int4Pii10cudaExtent_param_2,
	.param .align 8 .b8 _Z21addObsToVolume_kernelPK4int4Pii10cudaExtent_param_3[24]
)
{
	.reg .pred 	%p<3>;
	.reg .b32 	%r<23>;
	.reg .b64 	%rd<16>;

	ld.param.u64 	%rd5, [_Z21addObsToVolume_kernelPK4int4Pii10cudaExtent_param_3+16];
	ld.param.u64 	%rd4, [_Z21addObsToVolume_kernelPK4int4Pii10cudaExtent_param_3+8];
	ld.param.u64 	%rd3, [_Z21addObsToVolume_kernelPK4int4Pii10cudaExtent_param_3];
	ld.param.u64 	%rd1, [_Z21addObsToVolume_kernelPK4int4Pii10cudaExtent_param_0];
	ld.param.u64 	%rd2, [_Z21addObsToVolume_kernelPK4int4Pii10cudaExtent_param_1];
	ld.param.u32 	%r4, [_Z21addObsToVolume_kernelPK4int4Pii10cudaExtent_param_2];
	mov.u32 	%r5, %ctaid.x;
	mov.u32 	%r6, %ntid.x;
	mov.u32 	%r7, %tid.x;
	mad.lo.s32 	%r1, %r5, %r6, %r7;
	setp.ge.s32 	%p1, %r1, %r4;
	@%p1 bra 	$L__BB1_4;
	cvta.to.global.u64 	%rd6, %rd1;
	mul.wide.s32 	%rd7, %r1, 16;
	add.s64 	%rd8, %rd6, %rd7;
	ld.global.v4.u32 	{%r8, %r9, %r10, %r2}, [%rd8];
	cvt.u64.u32 	%rd9, %r10;
	cvt.u64.u32 	%rd10, %r9;
	cvt.u32.u64 	%r11, %rd3;
	cvt.u32.u64 	%r12, %rd4;
	mul.lo.s32 	%r13, %r11, %r12;
	cvt.u32.u64 	%r14, %rd10;
	mul.lo.s32 	%r15, %r11, %r14;
	cvt.u32.u64 	%r16, %rd9;
	mad.lo.s32 	%r17, %r13, %r16, %r15;
	add.s32 	%r3, %r8, %r17;
	cvt.u32.u64 	%r18, %rd5;
	mul.lo.s32 	%r19, %r13, %r18;
	setp.lt.s32 	%p2, %r3, %r19;
	@%p2 bra 	$L__BB1_3;
	mov.u64 	%rd11, $str;
	cvta.global.u64 	%rd12, %rd11;
	{ // callseq 0, 0
	.param .b64 param0;
	st.param.b64 	[param0], %rd12;
	.param .b64 param1;
	st.param.b64 	[param1], 0;
	.param .b32 retval0;
	call.uni (retval0), 
	vprintf, 
	(
	param0, 
	param1
	);
	ld.param.b32 	%r20, [retval0];
	} // callseq 0
$L__BB1_3:
	cvta.to.global.u64 	%rd13, %rd2;
	mul.wide.s32 	%rd14, %r3, 4;
	add.s64 	%rd15, %rd13, %rd14;
	atom.global.max.s32 	%r22, [%rd15], %r2;
	bar.sync 	0;
$L__BB1_4:
	ret;

}


// ===== COMPILED SASS (sm_100) =====

	.target	sm_100

	.elftype	@"ET_EXEC"


//--------------------- .note.nv.tkinfo           --------------------------
	.section	.note.nv.tkinfo,"",@"SHT_NOTE"
	.sectionflags	@"SHF_NOTE_NV_TKINFO"
	.tkinfo
        /*0018*/ 	.word	0x00000002
        /*0030*/ 	.string	""
        /*0030*/ 	.string	"ptxas"
        /*0030*/ 	.string	"Cuda compilation tools, release 13.0, V13.0.88"
        /*0030*/ 	.string	"Build cuda_13.0.r13.0/compiler.36424714_0"
        /*0030*/ 	.string	"-arch sm_100 -m 64 "



//--------------------- .note.nv.cuinfo           --------------------------
	.section	.note.nv.cuinfo,"",@"SHT_NOTE"
	.sectionflags	@"SHF_NOTE_NV_CUINFO"
        /*0018*/ 	.short	0x0002
        /*001a*/ 	.short	0x0064
        /*001c*/ 	.short	0x0082
	.zero		2


//--------------------- .nv.info                  --------------------------
	.section	.nv.info,"",@"SHT_CUDA_INFO"
	.align	4


	//----- nvinfo : EIATTR_REGCOUNT
	.align		4
        /*0000*/ 	.byte	0x04, 0x2f
        /*0002*/ 	.short	(.L_2 - .L_1)
	.align		4
.L_1:
        /*0004*/ 	.word	index@(_Z23discretizePoints_kernelPK6float4PS_P4int4i6float3S5_S5_10cudaExtent)
        /*0008*/ 	.word	0x00000016


	//----- nvinfo : EIATTR_FRAME_SIZE
	.align		4
.L_2:
        /*000c*/ 	.byte	0x04, 0x11
        /*000e*/ 	.short	(.L_4 - .L_3)
	.align		4
.L_3:
        /*0010*/ 	.word	index@($__internal_0_$__cuda_sm3x_div_rn_noftz_f32_slowpath)
        /*0014*/ 	.word	0x00000000


	//----- nvinfo : EIATTR_FRAME_SIZE
	.align		4
.L_4:
        /*0018*/ 	.byte	0x04, 0x11
        /*001a*/ 	.short	(.L_6 - .L_5)
	.align		4
.L_5:
        /*001c*/ 	.word	index@(_Z23discretizePoints_kernelPK6float4PS_P4int4i6float3S5_S5_10cudaExtent)
        /*0020*/ 	.word	0x00000000


	//----- nvinfo : EIATTR_REGCOUNT
	.align		4
.L_6:
        /*0024*/ 	.byte	0x04, 0x2f
        /*0026*/ 	.short	(.L_8 - .L_7)
	.align		4
.L_7:
        /*0028*/ 	.word	index@(_Z21addObsToVolume_kernelPK4int4Pii10cudaExtent)
        /*002c*/ 	.word	0x0000001a


	//----- nvinfo : EIATTR_FRAME_SIZE
	.align		4
.L_8:
        /*0030*/ 	.byte	0x04, 0x11
        /*0032*/ 	.short	(.L_10 - .L_9)
	.align		4
.L_9:
        /*0034*/ 	.word	index@(_Z21addObsToVolume_kernelPK4int4Pii10cudaExtent)
        /*0038*/ 	.word	0x00000000


	//----- nvinfo : EIATTR_MIN_STACK_SIZE
	.align		4
.L_10:
        /*003c*/ 	.byte	0x04, 0x12
        /*003e*/ 	.short	(.L_12 - .L_11)
	.align		4
.L_11:
        /*0040*/ 	.word	index@(_Z21addObsToVolume_kernelPK4int4Pii10cudaExtent)
        /*0044*/ 	.word	0x00000000


	//----- nvinfo : EIATTR_MIN_STACK_SIZE
	.align		4
.L_12:
        /*0048*/ 	.byte	0x04, 0x12
        /*004a*/ 	.short	(.L_14 - .L_13)
	.align		4
.L_13:
        /*004c*/ 	.word	index@(_Z23discretizePoints_kernelPK6float4PS_P4int4i6float3S5_S5_10cudaExtent)
        /*0050*/ 	.word	0x00000000
.L_14:


//--------------------- .nv.compat                --------------------------
	.section	.nv.compat,"",@"SHT_CUDA_COMPAT_INFO"
	.align	4
        /*0000*/ 	.byte	0x02, 0x09, 0x00, 0x00, 0x02, 0x02, 0x01, 0x00, 0x02, 0x05, 0x05, 0x00, 0x03, 0x07, 0x01, 0x01
        /*0010*/ 	.byte	0x02, 0x03, 0x00, 0x00, 0x02, 0x06, 0x01, 0x00, 0x04, 0x0b, 0x08, 0x00, 0x01, 0x00, 0x00, 0x00
        /*0020*/ 	.byte	0x00, 0x00, 0x00, 0x00


//--------------------- .nv.info._Z21addObsToVolume_kernelPK4int4Pii10cudaExtent --------------------------
	.section	.nv.info._Z21addObsToVolume_kernelPK4int4Pii10cudaExtent,"",@"SHT_CUDA_INFO"
	.sectionflags	@""
	.align	4


	//----- nvinfo : EIATTR_CUDA_API_VERSION
	.align		4
        /*0000*/ 	.byte	0x04, 0x37
        /*0002*/ 	.short	(.L_16 - .L_15)
.L_15:
        /*0004*/ 	.word	0x00000082


	//----- nvinfo : EIATTR_KPARAM_INFO
	.align		4
.L_16:
        /*0008*/ 	.byte	0x04, 0x17
        /*000a*/ 	.short	(.L_18 - .L_17)
.L_17:
        /*000c*/ 	.word	0x00000000
        /*0010*/ 	.short	0x0003
        /*0012*/ 	.short	0x0018
        /*0014*/ 	.byte	0x00, 0xf0, 0x61, 0x00


	//----- nvinfo : EIATTR_KPARAM_INFO
	.align		4
.L_18:
        /*0018*/ 	.byte	0x04, 0x17
        /*001a*/ 	.short	(.L_20 - .L_19)
.L_19:
        /*001c*/ 	.word	0x00000000
        /*0020*/ 	.short	0x0002
        /*0022*/ 	.short	0x0010
        /*0024*/ 	.byte	0x00, 0xf0, 0x11, 0x00


	//----- nvinfo : EIATTR_KPARAM_INFO
	.align		4
.L_20:
        /*0028*/ 	.byte	0x04, 0x17
        /*002a*/ 	.short	(.L_22 - .L_21)
.L_21:
        /*002c*/ 	.word	0x00000000
        /*0030*/ 	.short	0x0001
        /*0032*/ 	.short	0x0008
        /*0034*/ 	.byte	0x00, 0xf5, 0x21, 0x00


	//----- nvinfo : EIATTR_KPARAM_INFO
	.align		4
.L_22:
        /*0038*/ 	.byte	0x04, 0x17
        /*003a*/ 	.short	(.L_24 - .L_23)
.L_23:
        /*003c*/ 	.word	0x00000000
        /*0040*/ 	.short	0x0000
        /*0042*/ 	.short	0x0000
        /*0044*/ 	.byte	0x00, 0xf5, 0x21, 0x00


	//----- nvinfo : EIATTR_SPARSE_MMA_MASK
	.align		4
.L_24:
        /*0048*/ 	.byte	0x03, 0x50
        /*004a*/ 	.short	0x0000


	//----- nvinfo : EIATTR_MAXREG_COUNT
	.align		4
        /*004c*/ 	.byte	0x03, 0x1b
        /*004e*/ 	.short	0x00ff


	//----- nvinfo : EIATTR_NUM_BARRIERS
	.align		4
        /*0050*/ 	.byte	0x02, 0x4c
        /*0052*/ 	.byte	0x01
	.zero		1


	//----- nvinfo : EIATTR_EXTERNS
	.align		4
        /*0054*/ 	.byte	0x04, 0x0f
        /*0056*/ 	.short	(.L_26 - .L_25)


	//   ....[0]....
	.align		4
.L_25:
        /*0058*/ 	.word	index@(vprintf)


	//----- nvinfo : EIATTR_MERCURY_ISA_VERSION
	.align		4
.L_26:
        /*005c*/ 	.byte	0x03, 0x5f
        /*005e*/ 	.short	0x0101


	//----- nvinfo : EIATTR_VRC_CTA_INIT_COUNT
	.align		4
        /*0060*/ 	.byte	0x02, 0x4a
	.zero		1
	.zero		1


	//----- nvinfo : EIATTR_SYSCALL_OFFSETS
	.align		4
        /*0064*/ 	.byte	0x04, 0x46
        /*0066*/ 	.short	(.L_28 - .L_27)


	//   ....[0]....
.L_27:
        /*0068*/ 	.word	0x000001d0


	//----- nvinfo : EIATTR_EXIT_INSTR_OFFSETS
	.align		4
.L_28:
        /*006c*/ 	.byte	0x04, 0x1c
        /*006e*/ 	.short	(.L_30 - .L_29)


	//   ....[0]....
.L_29:
        /*0070*/ 	.word	0x00000070


	//   ....[1]....
        /*0074*/ 	.word	0x00000240


	//----- nvinfo : EIATTR_CRS_STACK_SIZE
	.align		4
.L_30:
        /*0078*/ 	.byte	0x04, 0x1e
        /*007a*/ 	.short	(.L_32 - .L_31)
.L_31:
        /*007c*/ 	.word	0x00000000


	//----- nvinfo : EIATTR_CBANK_PARAM_SIZE
	.align		4
.L_32:
        /*0080*/ 	.byte	0x03, 0x19
        /*0082*/ 	.short	0x0030


	//----- nvinfo : EIATTR_PARAM_CBANK
	.align		4
        /*0084*/ 	.byte	0x04, 0x0a
        /*0086*/ 	.short	(.L_34 - .L_33)
	.align		4
.L_33:
        /*0088*/ 	.word	index@(.nv.constant0._Z21addObsToVolume_kernelPK4int4Pii10cudaExtent)
        /*008c*/ 	.short	0x0380
        /*008e*/ 	.short	0x0030


	//----- nvinfo : EIATTR_SW_WAR
	.align		4
.L_34:
        /*0090*/ 	.byte	0x04, 0x36
        /*0092*/ 	.short	(.L_36 - .L_35)
.L_35:
        /*0094*/ 	.word	0x00000008
.L_36:


//--------------------- .nv.info._Z23discretizePoints_kernelPK6float4PS_P4int4i6float3S5_S5_10cudaExtent --------------------------
	.section	.nv.info._Z23discretizePoints_kernelPK6float4PS_P4int4i6float3S5_S5_10cudaExtent,"",@"SHT_CUDA_INFO"
	.sectionflags	@""
	.align	4


	//----- nvinfo : EIATTR_CUDA_API_VERSION
	.align		4
        /*0000*/ 	.byte	0x04, 0x37
        /*0002*/ 	.short	(.L_38 - .L_37)
.L_37:
        /*0004*/ 	.word	0x00000082


	//----- nvinfo : EIATTR_KPARAM_INFO
	.align		4
.L_38:
        /*0008*/ 	.byte	0x04, 0x17
        /*000a*/ 	.short	(.L_40 - .L_39)
.L_39:
        /*000c*/ 	.word	0x00000000
        /*0010*/ 	.short	0x0007
        /*0012*/ 	.short	0x0040
        /*0014*/ 	.byte	0x00, 0xf0, 0x61, 0x00


	//----- nvinfo : EIATTR_KPARAM_INFO
	.align		4
.L_40:
        /*0018*/ 	.byte	0x04, 0x17
        /*001a*/ 	.short	(.L_42 - .L_41)
.L_41:
        /*001c*/ 	.word	0x00000000
        /*0020*/ 	.short	0x0006
        /*0022*/ 	.short	0x0034
        /*0024*/ 	.byte	0x00, 0xf0, 0x31, 0x00


	//----- nvinfo : EIATTR_KPARAM_INFO
	.align		4
.L_42:
        /*0028*/ 	.byte	0x04, 0x17
        /*002a*/ 	.short	(.L_44 - .L_43)
.L_43:
        /*002c*/ 	.word	0x00000000
        /*0030*/ 	.short	0x0005
        /*0032*/ 	.short	0x0028
        /*0034*/ 	.byte	0x00, 0xf0, 0x31, 0x00


	//----- nvinfo : EIATTR_KPARAM_INFO
	.align		4
.L_44:
        /*0038*/ 	.byte	0x04, 0x17
        /*003a*/ 	.short	(.L_46 - .L_45)
.L_45:
        /*003c*/ 	.word	0x00000000
        /*0040*/ 	.short	0x0004
        /*0042*/ 	.short	0x001c
        /*0044*/ 	.byte	0x00, 0xf0, 0x31, 0x00


	//----- nvinfo : EIATTR_KPARAM_INFO
	.align		4
.L_46:
        /*0048*/ 	.byte	0x04, 0x17
        /*004a*/ 	.short	(.L_48 - .L_47)
.L_47:
        /*004c*/ 	.word	0x00000000
        /*0050*/ 	.short	0x0003
        /*0052*/ 	.short	0x0018
        /*0054*/ 	.byte	0x00, 0xf0, 0x11, 0x00


	//----- nvinfo : EIATTR_KPARAM_INFO
	.align		4
.L_48:
        /*0058*/ 	.byte	0x04, 0x17
        /*005a*/ 	.short	(.L_50 - .L_49)
.L_49:
        /*005c*/ 	.word	0x00000000
        /*0060*/ 	.short	0x0002
        /*0062*/ 	.short	0x0010
        /*0064*/ 	.byte	0x00, 0xf5, 0x21, 0x00


	//----- nvinfo : EIATTR_KPARAM_INFO
	.align		4
.L_50:
        /*0068*/ 	.byte	0x04, 0x17
        /*006a*/ 	.short	(.L_52 - .L_51)
.L_51:
        /*006c*/ 	.word	0x00000000
        /*0070*/ 	.short	0x0001
        /*0072*/ 	.short	0x0008
        /*0074*/ 	.byte	0x00, 0xf5, 0x21, 0x00


	//----- nvinfo : EIATTR_KPARAM_INFO
	.align		4
.L_52:
        /*0078*/ 	.byte	0x04, 0x17
        /*007a*/ 	.short	(.L_54 - .L_53)
.L_53:
        /*007c*/ 	.word	0x00000000
        /*0080*/ 	.short	0x0000
        /*0082*/ 	.short	0x0000
        /*0084*/ 	.byte	0x00, 0xf5, 0x21, 0x00


	//----- nvinfo : EIATTR_SPARSE_MMA_MASK
	.align		4
.L_54:
        /*0088*/ 	.byte	0x03, 0x50
        /*008a*/ 	.short	0x0000


	//----- nvinfo : EIATTR_MAXREG_COUNT
	.align		4
        /*008c*/ 	.byte	0x03, 0x1b
        /*008e*/ 	.short	0x00ff


	//----- nvinfo : EIATTR_NUM_BARRIERS
	.align		4
        /*0090*/ 	.byte	0x02, 0x4c
        /*0092*/ 	.byte	0x01
	.zero		1


	//----- nvinfo : EIATTR_MERCURY_ISA_VERSION
	.align		4
        /*0094*/ 	.byte	0x03, 0x5f
        /*0096*/ 	.short	0x0101


	//----- nvinfo : EIATTR_VRC_CTA_INIT_COUNT
	.align		4
        /*0098*/ 	.byte	0x02, 0x4a
	.zero		1
	.zero		1


	//----- nvinfo : EIATTR_EXIT_INSTR_OFFSETS
	.align		4
        /*009c*/ 	.byte	0x04, 0x1c
        /*009e*/ 	.short	(.L_56 - .L_55)


	//   ....[0]....
.L_55:
        /*00a0*/ 	.word	0x00000070


	//   ....[1]....
        /*00a4*/ 	.word	0x00000690


	//----- nvinfo : EIATTR_CRS_STACK_SIZE
	.align		4
.L_56:
        /*00a8*/ 	.byte	0x04, 0x1e
        /*00aa*/ 	.short	(.L_58 - .L_57)
.L_57:
        /*00ac*/ 	.word	0x00000000


	//----- nvinfo : EIATTR_CBANK_PARAM_SIZE
	.align		4
.L_58:
        /*00b0*/ 	.byte	0x03, 0x19
        /*00b2*/ 	.short	0x0058


	//----- nvinfo : EIATTR_PARAM_CBANK
	.align		4
        /*00b4*/ 	.byte	0x04, 0x0a
        /*00b6*/ 	.short	(.L_60 - .L_59)
	.align		4
.L_59:
        /*00b8*/ 	.word	index@(.nv.constant0._Z23discretizePoints_kernelPK6float4PS_P4int4i6float3S5_S5_10cudaExtent)
        /*00bc*/ 	.short	0x0380
        /*00be*/ 	.short	0x0058


	//----- nvinfo : EIATTR_SW_WAR
	.align		4
.L_60:
        /*00c0*/ 	.byte	0x04, 0x36
        /*00c2*/ 	.short	(.L_62 - .L_61)
.L_61:
        /*00c4*/ 	.word	0x00000008
.L_62:


//--------------------- .nv.callgraph             --------------------------
	.section	.nv.callgraph,"",@"SHT_CUDA_CALLGRAPH"
	.align	4
	.sectionentsize	8
	.align		4
        /*0000*/ 	.word	0x00000000
	.align		4
        /*0004*/ 	.word	0xffffffff
	.align		4
        /*0008*/ 	.word	index@(_Z21addObsToVolume_kernelPK4int4Pii10cudaExtent)
	.align		4
        /*000c*/ 	.word	index@(vprintf)
	.align		4
        /*0010*/ 	.word	0x00000000
	.align		4
        /*0014*/ 	.word	0xfffffffe
	.align		4
        /*0018*/ 	.word	0x00000000
	.align		4
        /*001c*/ 	.word	0xfffffffd
	.align		4
        /*0020*/ 	.word	0x00000000
	.align		4
        /*0024*/ 	.word	0xfffffffc


//--------------------- .nv.constant4             --------------------------
	.section	.nv.constant4,"a",@progbits
	.align	8
	.align		8
.nv.constant4:
        /*0000*/ 	.dword	vprintf
	.align		8
        /*0008*/ 	.dword	$str


//--------------------- .text._Z21addObsToVolume_kernelPK4int4Pii10cudaExtent --------------------------
	.section	.text._Z21addObsToVolume_kernelPK4int4Pii10cudaExtent,"ax",@progbits
	.align	128
        .global         _Z21addObsToVolume_kernelPK4int4Pii10cudaExtent
        .type           _Z21addObsToVolume_kernelPK4int4Pii10cudaExtent,@function
        .size           _Z21addObsToVolume_kernelPK4int4Pii10cudaExtent,(.L_x_22 - _Z21addObsToVolume_kernelPK4int4Pii10cudaExtent)
        .other          _Z21addObsToVolume_kernelPK4int4Pii10cudaExtent,@"STO_CUDA_ENTRY STV_DEFAULT"
_Z21addObsToVolume_kernelPK4int4Pii10cudaExtent:
.text._Z21addObsToVolume_kernelPK4int4Pii10cudaExtent:
[----:B------:R-:W0:Y:S01]  /*0000*/  LDC R1, c[0x0][0x37c] ;  /* 0x0000df00ff017b82 */ /* 0x000e220000000800 */
[----:B------:R-:W1:Y:S07]  /*0010*/  S2R R0, SR_TID.X ;  /* 0x0000000000007919 */ /* 0x000e6e0000002100 */
[----:B------:R-:W1:Y:S01]  /*0020*/  S2UR UR4, SR_CTAID.X ;  /* 0x00000000000479c3 */ /* 0x000e620000002500 */
[----:B------:R-:W2:Y:S07]  /*0030*/  LDCU UR5, c[0x0][0x390] ;  /* 0x00007200ff0577ac */ /* 0x000eae0008000800 */
[----:B------:R-:W1:Y:S02]  /*0040*/  LDC R3, c[0x0][0x360] ;  /* 0x0000d800ff037b82 */ /* 0x000e640000000800 */
[----:B-1----:R-:W-:-:S05]  /*0050*/  IMAD R3, R3, UR4, R0 ;  /* 0x0000000403037c24 */ /* 0x002fca000f8e0200 */
[----:B--2---:R-:W-:-:S13]  /*0060*/  ISETP.GE.AND P0, PT, R3, UR5, PT ;  /* 0x0000000503007c0c */ /* 0x004fda000bf06270 */
[----:B0-----:R-:W-:Y:S05]  /*0070*/  @P0 EXIT ;  /* 0x000000000000094d */ /* 0x001fea0003800000 */
[----:B------:R-:W0:Y:S01]  /*0080*/  LDC.64 R16, c[0x0][0x380] ;  /* 0x0000e000ff107b82 */ /* 0x000e220000000a00 */
[----:B------:R-:W1:Y:S01]  /*0090*/  LDCU.64 UR36, c[0x0][0x358] ;  /* 0x00006b00ff2477ac */ /* 0x000e620008000a00 */
[----:B------:R-:W2:Y:S01]  /*00a0*/  LDCU UR6, c[0x0][0x398] ;  /* 0x00007300ff0677ac */ /* 0x000ea20008000800 */
[----:B------:R-:W2:Y:S01]  /*00b0*/  LDCU UR7, c[0x0][0x3a0] ;  /* 0x00007400ff0777ac */ /* 0x000ea20008000800 */
[----:B------:R-:W3:Y:S01]  /*00c0*/  LDCU UR5, c[0x0][0x3a8] ;  /* 0x00007500ff0577ac */ /* 0x000ee20008000800 */
[----:B0-----:R-:W-:-:S06]  /*00d0*/  IMAD.WIDE R16, R3, 0x10, R16 ;  /* 0x0000001003107825 */ /* 0x001fcc00078e0210 */
[----:B-1----:R-:W4:Y:S01]  /*00e0*/  LDG.E.128 R16, desc[UR36][R16.64] ;  /* 0x0000002410107981 */ /* 0x002f22000c1e1d00 */
[----:B--2---:R-:W-:Y:S01]  /*00f0*/  UIMAD UR4, UR6, UR7, URZ ;  /* 0x00000007060472a4 */ /* 0x004fe2000f8e02ff */
[----:B------:R-:W-:Y:S03]  /*0100*/  BSSY.RECONVERGENT B6, `(.L_x_0) ;  /* 0x000000e000067945 */ /* 0x000fe60003800200 */
[----:B---3--:R-:W-:Y:S01]  /*0110*/  UIMAD UR4, UR4, UR5, URZ ;  /* 0x00000005040472a4 */ /* 0x008fe2000f8e02ff */
[----:B----4-:R-:W-:-:S04]  /*0120*/  IMAD R23, R18, UR7, R17 ;  /* 0x0000000712177c24 */ /* 0x010fc8000f8e0211 */
[----:B------:R-:W-:-:S05]  /*0130*/  IMAD R23, R23, UR6, R16 ;  /* 0x0000000617177c24 */ /* 0x000fca000f8e0210 */
[----:B------:R-:W-:-:S13]  /*0140*/  ISETP.GE.AND P0, PT, R23, UR4, PT ;  /* 0x0000000417007c0c */ /* 0x000fda000bf06270 */
[----:B------:R-:W-:Y:S05]  /*0150*/  @!P0 BRA `(.L_x_1) ;  /* 0x0000000000208947 */ /* 0x000fea0003800000 */
[----:B------:R-:W-:Y:S01]  /*0160*/  MOV R0, 0x0 ;  /* 0x0000000000007802 */ /* 0x000fe20000000f00 */
[----:B------:R-:W0:Y:S01]  /*0170*/  LDCU.64 UR4, c[0x4][0x8] ;  /* 0x01000100ff0477ac */ /* 0x000e220008000a00 */
[----:B------:R-:W-:Y:S02]  /*0180*/  CS2R R6, SRZ ;  /* 0x0000000000067805 */ /* 0x000fe4000001ff00 */
[----:B------:R1:W2:Y:S01]  /*0190*/  LDC.64 R2, c[0x4][R0] ;  /* 0x0100000000027b82 */ /* 0x0002a20000000a00 */
[----:B0-----:R-:W-:Y:S02]  /*01a0*/  MOV R4, UR4 ;  /* 0x0000000400047c02 */ /* 0x001fe40008000f00 */
[----:B-1----:R-:W-:-:S07]  /*01b0*/  MOV R5, UR5 ;  /* 0x0000000500057c02 */ /* 0x002fce0008000f00 */
[----:B------:R-:W-:-:S07]  /*01c0*/  LEPC R20, `(.L_x_1) ;  /* 0x000000001014794e */ /* 0x000fce0000000000 */
[----:B--2---:R-:W-:Y:S05]  /*01d0*/  CALL.ABS.NOINC R2 ;  /* 0x0000000002007343 */ /* 0x004fea0003c00000 */
.L_x_1:
[----:B------:R-:W-:Y:S05]  /*01e0*/  BSYNC.RECONVERGENT B6 ;  /* 0x0000000000067941 */ /* 0x000fea0003800200 */
.L_x_0:
[----:B------:R-:W0:Y:S02]  /*01f0*/  LDC.64 R2, c[0x0][0x388] ;  /* 0x0000e200ff027b82 */ /* 0x000e240000000a00 */
[----:B0-----:R-:W-:-:S05]  /*0200*/  IMAD.WIDE R2, R23, 0x4, R2 ;  /* 0x0000000417027825 */ /* 0x001fca00078e0202 */
[----:B------:R-:W-:Y:S01]  /*0210*/  REDG.E.MAX.S32.STRONG.GPU desc[UR36][R2.64], R19 ;  /* 0x000000130200798e */ /* 0x000fe2000d12e324 */
[----:B------:R-:W-:Y:S05]  /*0220*/  WARPSYNC.ALL ;  /* 0x0000000000007948 */ /* 0x000fea0003800000 */
[----:B------:R-:W-:Y:S06]  /*0230*/  BAR.SYNC.DEFER_BLOCKING 0x0 ;  /* 0x0000000000007b1d */ /* 0x000fec0000010000 */
[----:B------:R-:W-:Y:S05]  /*0240*/  EXIT ;  /* 0x000000000000794d */ /* 0x000fea0003800000 */
.L_x_2:
[----:B------:R-:W-:-:S00]  /*0250*/  BRA `(.L_x_2) ;  /* 0xfffffffc00fc7947 */ /* 0x000fc0000383ffff */
[----:B------:R-:W-:-:S00]  /*0260*/  NOP ;  /* 0x0000000000007918 */ /* 0x000fc00000000000 */
        /* <DEDUP_REMOVED lines=9> */
.L_x_22:


//--------------------- .text._Z23discretizePoints_kernelPK6float4PS_P4int4i6float3S5_S5_10cudaExtent --------------------------
	.section	.text._Z23discretizePoints_kernelPK6float4PS_P4int4i6float3S5_S5_10cudaExtent,"ax",@progbits
	.align	128
        .global         _Z23discretizePoints_kernelPK6float4PS_P4int4i6float3S5_S5_10cudaExtent
        .type           _Z23discretizePoints_kernelPK6float4PS_P4int4i6float3S5_S5_10cudaExtent,@function
        .size           _Z23discretizePoints_kernelPK6float4PS_P4int4i6float3S5_S5_10cudaExtent,(.L_x_21 - _Z23discretizePoints_kernelPK6float4PS_P4int4i6float3S5_S5_10cudaExtent)
        .other          _Z23discretizePoints_kernelPK6float4PS_P4int4i6float3S5_S5_10cudaExtent,@"STO_CUDA_ENTRY STV_DEFAULT"
_Z23discretizePoints_kernelPK6float4PS_P4int4i6float3S5_S5_10cudaExtent:
.text._Z23discretizePoints_kernelPK6float4PS_P4int4i6float3S5_S5_10cudaExtent:
[----:B------:R-:W-:Y:S01]  /*0000*/  LDC R1, c[0x0][0x37c] ;  /* 0x0000df00ff017b82 */ /* 0x000fe20000000800 */
[----:B------:R-:W0:Y:S07]  /*0010*/  S2R R3, SR_TID.X ;  /* 0x0000000000037919 */ /* 0x000e2e0000002100 */
[----:B------:R-:W0:Y:S01]  /*0020*/  S2UR UR4, SR_CTAID.X ;  /* 0x00000000000479c3 */ /* 0x000e220000002500 */
[----:B------:R-:W1:Y:S07]  /*0030*/  LDCU UR5, c[0x0][0x398] ;  /* 0x00007300ff0577ac */ /* 0x000e6e0008000800 */
[----:B------:R-:W0:Y:S02]  /*0040*/  LDC R2, c[0x0][0x360] ;  /* 0x0000d800ff027b82 */ /* 0x000e240000000800 */
[----:B0-----:R-:W-:-:S05]  /*0050*/  IMAD R2, R2, UR4, R3 ;  /* 0x0000000402027c24 */ /* 0x001fca000f8e0203 */
[----:B-1----:R-:W-:-:S13]  /*0060*/  ISETP.GT.AND P0, PT, R2, UR5, PT ;  /* 0x0000000502007c0c */ /* 0x002fda000bf04270 */
[----:B------:R-:W-:Y:S05]  /*0070*/  @P0 EXIT ;  /* 0x000000000000094d */ /* 0x000fea0003800000 */
[----:B------:R-:W0:Y:S01]  /*0080*/  LDC.64 R4, c[0x0][0x380] ;  /* 0x0000e000ff047b82 */ /* 0x000e220000000a00 */
[----:B------:R-:W1:Y:S01]  /*0090*/  LDCU.64 UR4, c[0x0][0x358] ;  /* 0x00006b00ff0477ac */ /* 0x000e620008000a00 */
[----:B------:R-:W2:Y:S06]  /*00a0*/  LDCU UR6, c[0x0][0x3a8] ;  /* 0x00007500ff0677ac */ /* 0x000eac0008000800 */
[----:B------:R-:W2:Y:S01]  /*00b0*/  LDC R3, c[0x0][0x3b4] ;  /* 0x0000ed00ff037b82 */ /* 0x000ea20000000800 */
[----:B0-----:R-:W-:-:S06]  /*00c0*/  IMAD.WIDE R4, R2, 0x10, R4 ;  /* 0x0000001002047825 */ /* 0x001fcc00078e0204 */
[----:B-1----:R-:W3:Y:S01]  /*00d0*/  LDG.E.128 R4, desc[UR4][R4.64] ;  /* 0x0000000404047981 */ /* 0x002ee2000c1e1d00 */
[----:B------:R-:W-:Y:S01]  /*00e0*/  BSSY.RECONVERGENT B0, `(.L_x_3) ;  /* 0x000000e000007945 */ /* 0x000fe20003800200 */
[----:B--2---:R-:W-:-:S04]  /*00f0*/  FADD R3, R3, -UR6 ;  /* 0x8000000603037e21 */ /* 0x004fc80008000000 */
[----:B------:R-:W0:Y:S02]  /*0100*/  MUFU.RCP R8, R3 ;  /* 0x0000000300087308 */ /* 0x000e240000001000 */
[----:B0-----:R-:W-:-:S04]  /*0110*/  FFMA R9, -R3, R8, 1 ;  /* 0x3f80000003097423 */ /* 0x001fc80000000108 */
[----:B------:R-:W-:Y:S01]  /*0120*/  FFMA R9, R8, R9, R8 ;  /* 0x0000000908097223 */ /* 0x000fe20000000008 */
[----:B---3--:R-:W-:-:S04]  /*0130*/  FADD R0, R4, -UR6 ;  /* 0x8000000604007e21 */ /* 0x008fc80008000000 */
[----:B------:R-:W0:Y:S01]  /*0140*/  FCHK P0, R0, R3 ;  /* 0x0000000300007302 */ /* 0x000e220000000000 */
[----:B------:R-:W-:-:S04]  /*0150*/  FFMA R8, R0, R9, RZ ;  /* 0x0000000900087223 */ /* 0x000fc800000000ff */
[----:B------:R-:W-:-:S04]  /*0160*/  FFMA R10, -R3, R8, R0 ;  /* 0x00000008030a7223 */ /* 0x000fc80000000100 */
[----:B------:R-:W-:Y:S01]  /*0170*/  FFMA R8, R9, R10, R8 ;  /* 0x0000000a09087223 */ /* 0x000fe20000000008 */
[----:B0-----:R-:W-:Y:S06]  /*0180*/  @!P0 BRA `(.L_x_4) ;  /* 0x00000000000c8947 */ /* 0x001fec0003800000 */
[----:B------:R-:W-:-:S07]  /*0190*/  MOV R8, 0x1b0 ;  /* 0x000001b000087802 */ /* 0x000fce0000000f00 */
[----:B------:R-:W-:Y:S05]  /*01a0*/  CALL.REL.NOINC `($__internal_0_$__cuda_sm3x_div_rn_noftz_f32_slowpath) ;  /* 0x00000004003c7944 */ /* 0x000fea0003c00000 */
[----:B------:R-:W-:-:S07]  /*01b0*/  IMAD.MOV.U32 R8, RZ, RZ, R3 ;  /* 0x000000ffff087224 */ /* 0x000fce00078e0003 */
.L_x_4:
[----:B------:R-:W-:Y:S05]  /*01c0*/  BSYNC.RECONVERGENT B0 ;  /* 0x0000000000007941 */ /* 0x000fea0003800200 */
.L_x_3:
[----:B------:R-:W0:Y:S01]  /*01d0*/  LDC R9, c[0x0][0x3b8] ;  /* 0x0000ee00ff097b82 */ /* 0x000e220000000800 */
[----:B------:R-:W1:Y:S01]  /*01e0*/  LDCU.64 UR6, c[0x0][0x3c0] ;  /* 0x00007800ff0677ac */ /* 0x000e620008000a00 */
[----:B------:R-:W-:Y:S01]  /*01f0*/  IMAD.MOV.U32 R4, RZ, RZ, 0x3f000000 ;  /* 0x3f000000ff047424 */ /* 0x000fe200078e00ff */
[----:B------:R-:W-:Y:S01]  /*0200*/  BSSY.RECONVERGENT B0, `(.L_x_5) ;  /* 0x0000014000007945 */ /* 0x000fe20003800200 */
[----:B------:R-:W2:Y:S01]  /*0210*/  LDCU UR8, c[0x0][0x3ac] ;  /* 0x00007580ff0877ac */ /* 0x000ea20008000800 */
[----:B-1----:R-:W1:Y:S01]  /*0220*/  I2F.U64 R3, UR6 ;  /* 0x0000000600037d12 */ /* 0x002e620008301000 */
[----:B--2---:R-:W-:Y:S01]  /*0230*/  FADD R0, R5, -UR8 ;  /* 0x8000000805007e21 */ /* 0x004fe20008000000 */
[----:B0-----:R-:W-:-:S06]  /*0240*/  FADD R9, R9, -UR8 ;  /* 0x8000000809097e21 */ /* 0x001fcc0008000000 */
[----:B------:R-:W0:Y:S01]  /*0250*/  MUFU.RCP R10, R9 ;  /* 0x00000009000a7308 */ /* 0x000e220000001000 */
[----:B-1----:R-:W-:-:S07]  /*0260*/  FMUL R3, R3, R8 ;  /* 0x0000000803037220 */ /* 0x002fce0000400000 */
[----:B------:R-:W1:Y:S01]  /*0270*/  FCHK P0, R0, R9 ;  /* 0x0000000900007302 */ /* 0x000e620000000000 */
[----:B------:R-:W-:-:S05]  /*0280*/  LOP3.LUT R4, R4, 0x80000000, R3, 0xb8, !PT ;  /* 0x8000000004047812 */ /* 0x000fca00078eb803 */
[----:B------:R-:W-:Y:S01]  /*0290*/  FADD.RZ R4, R3, R4 ;  /* 0x0000000403047221 */ /* 0x000fe2000000c000 */
[----:B0-----:R-:W-:-:S04]  /*02a0*/  FFMA R5, -R9, R10, 1 ;  /* 0x3f80000009057423 */ /* 0x001fc8000000010a */
[----:B------:R-:W-:Y:S01]  /*02b0*/  FFMA R5, R10, R5, R10 ;  /* 0x000000050a057223 */ /* 0x000fe2000000000a */
[----:B------:R-:W0:Y:S03]  /*02c0*/  F2I.TRUNC.NTZ R4, R4 ;  /* 0x0000000400047305 */ /* 0x000e26000020f100 */
[----:B------:R-:W-:-:S04]  /*02d0*/  FFMA R8, R0, R5, RZ ;  /* 0x0000000500087223 */ /* 0x000fc800000000ff */
[----:B------:R-:W-:-:S04]  /*02e0*/  FFMA R3, -R9, R8, R0 ;  /* 0x0000000809037223 */ /* 0x000fc80000000100 */
[----:B------:R-:W-:Y:S01]  /*02f0*/  FFMA R3, R5, R3, R8 ;  /* 0x0000000305037223 */ /* 0x000fe20000000008 */
[----:B-1----:R-:W-:Y:S06]  /*0300*/  @!P0 BRA `(.L_x_6) ;  /* 0x00000000000c8947 */ /* 0x002fec0003800000 */
[----:B------:R-:W-:Y:S02]  /*0310*/  MOV R3, R9 ;  /* 0x0000000900037202 */ /* 0x000fe40000000f00 */
[----:B------:R-:W-:-:S07]  /*0320*/  MOV R8, 0x340 ;  /* 0x0000034000087802 */ /* 0x000fce0000000f00 */
[----:B0-----:R-:W-:Y:S05]  /*0330*/  CALL.REL.NOINC `($__internal_0_$__cuda_sm3x_div_rn_noftz_f32_slowpath) ;  /* 0x0000000000d87944 */ /* 0x001fea0003c00000 */
.L_x_6:
[----:B------:R-:W-:Y:S05]  /*0340*/  BSYNC.RECONVERGENT B0 ;  /* 0x0000000000007941 */ /* 0x000fea0003800200 */
.L_x_5:
[----:B------:R-:W1:Y:S01]  /*0350*/  LDC R9, c[0x0][0x3bc] ;  /* 0x0000ef00ff097b82 */ /* 0x000e620000000800 */
[----:B------:R-:W1:Y:S01]  /*0360*/  LDCU UR8, c[0x0][0x3b0] ;  /* 0x00007600ff0877ac */ /* 0x000e620008000800 */
[----:B------:R-:W-:Y:S01]  /*0370*/  IMAD.MOV.U32 R10, RZ, RZ, 0x3f000000 ;  /* 0x3f000000ff0a7424 */ /* 0x000fe200078e00ff */
[----:B------:R-:W-:Y:S01]  /*0380*/  BSSY.RECONVERGENT B0, `(.L_x_7) ;  /* 0x0000014000007945 */ /* 0x000fe20003800200 */
[----:B------:R-:W2:Y:S02]  /*0390*/  LDCU.64 UR6, c[0x0][0x3c8] ;  /* 0x00007900ff0677ac */ /* 0x000ea40008000a00 */
[----:B--2---:R-:W2:Y:S01]  /*03a0*/  I2F.U64 R0, UR6 ;  /* 0x0000000600007d12 */ /* 0x004ea20008301000 */
[----:B-1----:R-:W-:-:S07]  /*03b0*/  FADD R9, R9, -UR8 ;  /* 0x8000000809097e21 */ /* 0x002fce0008000000 */
[----:B------:R-:W1:Y:S01]  /*03c0*/  MUFU.RCP R8, R9 ;  /* 0x0000000900087308 */ /* 0x000e620000001000 */
[----:B--2---:R-:W-:Y:S01]  /*03d0*/  FMUL R3, R0, R3 ;  /* 0x0000000300037220 */ /* 0x004fe20000400000 */
[----:B------:R-:W-:-:S04]  /*03e0*/  FADD R0, R6, -UR8 ;  /* 0x8000000806007e21 */ /* 0x000fc80008000000 */
[----:B------:R-:W-:Y:S02]  /*03f0*/  LOP3.LUT R6, R10, 0x80000000, R3, 0xb8, !PT ;  /* 0x800000000a067812 */ /* 0x000fe400078eb803 */
[----:B------:R-:W2:Y:S01]  /*0400*/  FCHK P0, R0, R9 ;  /* 0x0000000900007302 */ /* 0x000ea20000000000 */
[----:B-1----:R-:W-:-:S04]  /*0410*/  FFMA R5, -R9, R8, 1 ;  /* 0x3f80000009057423 */ /* 0x002fc80000000108 */
[----:B------:R-:W-:Y:S01]  /*0420*/  FFMA R11, R8, R5, R8 ;  /* 0x00000005080b7223 */ /* 0x000fe20000000008 */
[----:B------:R-:W-:-:S03]  /*0430*/  FADD.RZ R5, R3, R6 ;  /* 0x0000000603057221 */ /* 0x000fc6000000c000 */
[----:B------:R-:W-:-:S03]  /*0440*/  FFMA R6, R0, R11, RZ ;  /* 0x0000000b00067223 */ /* 0x000fc600000000ff */
[----:B------:R-:W1:Y:S01]  /*0450*/  F2I.TRUNC.NTZ R5, R5 ;  /* 0x0000000500057305 */ /* 0x000e62000020f100 */
[----:B------:R-:W-:-:S04]  /*0460*/  FFMA R3, -R9, R6, R0 ;  /* 0x0000000609037223 */ /* 0x000fc80000000100 */
[----:B------:R-:W-:Y:S01]  /*0470*/  FFMA R3, R11, R3, R6 ;  /* 0x000000030b037223 */ /* 0x000fe20000000006 */
[----:B--2---:R-:W-:Y:S06]  /*0480*/  @!P0 BRA `(.L_x_8) ;  /* 0x00000000000c8947 */ /* 0x004fec0003800000 */
[----:B------:R-:W-:Y:S01]  /*0490*/  IMAD.MOV.U32 R3, RZ, RZ, R9 ;  /* 0x000000ffff037224 */ /* 0x000fe200078e0009 */
[----:B------:R-:W-:-:S07]  /*04a0*/  MOV R8, 0x4c0 ;  /* 0x000004c000087802 */ /* 0x000fce0000000f00 */
[----:B01----:R-:W-:Y:S05]  /*04b0*/  CALL.REL.NOINC `($__internal_0_$__cuda_sm3x_div_rn_noftz_f32_slowpath) ;  /* 0x0000000000787944 */ /* 0x003fea0003c00000 */
.L_x_8:
[----:B------:R-:W-:Y:S05]  /*04c0*/  BSYNC.RECONVERGENT B0 ;  /* 0x0000000000007941 */ /* 0x000fea0003800200 */
.L_x_7:
[----:B------:R-:W2:Y:S01]  /*04d0*/  LDCU.64 UR6, c[0x0][0x3d0] ;  /* 0x00007a00ff0677ac */ /* 0x000ea20008000a00 */
[----:B------:R-:W-:Y:S01]  /*04e0*/  HFMA2 R10, -RZ, RZ, 1.75, 0 ;  /* 0x3f000000ff0a7431 */ /* 0x000fe200000001ff */
[----:B------:R-:W3:Y:S01]  /*04f0*/  LDC.64 R8, c[0x0][0x3a8] ;  /* 0x0000ea00ff087b82 */ /* 0x000ee20000000a00 */
[----:B0-----:R-:W-:-:S07]  /*0500*/  I2FP.F32.S32 R19, R4 ;  /* 0x0000000400137245 */ /* 0x001fce0000201400 */
[----:B------:R-:W0:Y:S01]  /*0510*/  LDC.64 R12, c[0x0][0x3a0] ;  /* 0x0000e800ff0c7b82 */ /* 0x000e220000000a00 */
[----:B--2---:R-:W2:Y:S07]  /*0520*/  I2F.U64 R0, UR6 ;  /* 0x0000000600007d12 */ /* 0x004eae0008301000 */
[----:B------:R-:W4:Y:S01]  /*0530*/  LDC.64 R16, c[0x0][0x390] ;  /* 0x0000e400ff107b82 */ /* 0x000f220000000a00 */
[----:B------:R-:W3:Y:S01]  /*0540*/  LDCU UR6, c[0x0][0x39c] ;  /* 0x00007380ff0677ac */ /* 0x000ee20008000800 */
[----:B------:R-:W5:Y:S06]  /*0550*/  LDCU UR7, c[0x0][0x3b0] ;  /* 0x00007600ff0777ac */ /* 0x000f6c0008000800 */
[----:B------:R-:W5:Y:S01]  /*0560*/  LDC.64 R14, c[0x0][0x388] ;  /* 0x0000e200ff0e7b82 */ /* 0x000f620000000a00 */
[----:B--2---:R-:W-:-:S05]  /*0570*/  FMUL R0, R0, R3 ;  /* 0x0000000300007220 */ /* 0x004fca0000400000 */
[----:B------:R-:W-:Y:S01]  /*0580*/  LOP3.LUT R3, R10, 0x80000000, R0, 0xb8, !PT ;  /* 0x800000000a037812 */ /* 0x000fe200078eb800 */
[----:B---3--:R-:W-:-:S04]  /*0590*/  FFMA R8, R19, UR6, R8 ;  /* 0x0000000613087c23 */ /* 0x008fc80008000008 */
[----:B------:R-:W-:Y:S01]  /*05a0*/  FADD.RZ R3, R0, R3 ;  /* 0x0000000300037221 */ /* 0x000fe2000000c000 */
[----:B------:R-:W-:Y:S01]  /*05b0*/  LOP3.LUT R0, R10, 0x80000000, R7, 0xb8, !PT ;  /* 0x800000000a007812 */ /* 0x000fe200078eb807 */
[----:B----4-:R-:W-:Y:S01]  /*05c0*/  IMAD.WIDE R16, R2, 0x10, R16 ;  /* 0x0000001002107825 */ /* 0x010fe200078e0210 */
[----:B-1----:R-:W-:Y:S01]  /*05d0*/  I2FP.F32.S32 R10, R5 ;  /* 0x00000005000a7245 */ /* 0x002fe20000201400 */
[----:B------:R-:W1:Y:S02]  /*05e0*/  F2I.TRUNC.NTZ R6, R3 ;  /* 0x0000000300067305 */ /* 0x000e64000020f100 */
[----:B------:R-:W-:Y:S02]  /*05f0*/  FADD.RZ R0, R7, R0 ;  /* 0x0000000007007221 */ /* 0x000fe4000000c000 */
[----:B0-----:R-:W-:Y:S01]  /*0600*/  FFMA R9, R10, R12, R9 ;  /* 0x0000000c0a097223 */ /* 0x001fe20000000009 */
[----:B-----5:R-:W-:-:S03]  /*0610*/  IMAD.WIDE R14, R2, 0x10, R14 ;  /* 0x00000010020e7825 */ /* 0x020fc600078e020e */
[----:B------:R-:W0:Y:S01]  /*0620*/  F2I.TRUNC.NTZ R7, R0 ;  /* 0x0000000000077305 */ /* 0x000e22000020f100 */
[----:B-1----:R-:W-:-:S07]  /*0630*/  I2FP.F32.S32 R18, R6 ;  /* 0x0000000600127245 */ /* 0x002fce0000201400 */
[----:B------:R-:W1:Y:S01]  /*0640*/  FRND.TRUNC R11, R0 ;  /* 0x00000000000b7307 */ /* 0x000e62000020d000 */
[----:B------:R-:W-:Y:S01]  /*0650*/  FFMA R10, R18, R13, UR7 ;  /* 0x00000007120a7e23 */ /* 0x000fe2000800000d */
[----:B0-----:R-:W-:Y:S04]  /*0660*/  STG.E.128 desc[UR4][R16.64], R4 ;  /* 0x0000000410007986 */ /* 0x001fe8000c101d04 */
[----:B-1----:R-:W-:Y:S01]  /*0670*/  STG.E.128 desc[UR4][R14.64], R8 ;  /* 0x000000080e007986 */ /* 0x002fe2000c101d04 */
[----:B------:R-:W-:Y:S06]  /*0680*/  BAR.SYNC.DEFER_BLOCKING 0x0 ;  /* 0x0000000000007b1d */ /* 0x000fec0000010000 */
[----:B------:R-:W-:Y:S05]  /*0690*/  EXIT ;  /* 0x000000000000794d */ /* 0x000fea0003800000 */
        .weak           $__internal_0_$__cuda_sm3x_div_rn_noftz_f32_slowpath
        .type           $__internal_0_$__cuda_sm3x_div_rn_noftz_f32_slowpath,@function
        .size           $__internal_0_$__cuda_sm3x_div_rn_noftz_f32_slowpath,(.L_x_21 - $__internal_0_$__cuda_sm3x_div_rn_noftz_f32_slowpath)
$__internal_0_$__cuda_sm3x_div_rn_noftz_f32_slowpath:
[----:B------:R-:W-:Y:S01]  /*06a0*/  SHF.R.U32.HI R10, RZ, 0x17, R3 ;  /* 0x00000017ff0a7819 */ /* 0x000fe20000011603 */
[----:B------:R-:W-:Y:S01]  /*06b0*/  BSSY.RECONVERGENT B1, `(.L_x_9) ;  /* 0x0000062000017945 */ /* 0x000fe20003800200 */
[----:B------:R-:W-:Y:S02]  /*06c0*/  SHF.R.U32.HI R9, RZ, 0x17, R0 ;  /* 0x00000017ff097819 */ /* 0x000fe40000011600 */
[----:B------:R-:W-:Y:S02]  /*06d0*/  LOP3.LUT R10, R10, 0xff, RZ, 0xc0, !PT ;  /* 0x000000ff0a0a7812 */ /* 0x000fe400078ec0ff */
[----:B------:R-:W-:-:S03]  /*06e0*/  LOP3.LUT R14, R9, 0xff, RZ, 0xc0, !PT ;  /* 0x000000ff090e7812 */ /* 0x000fc600078ec0ff */
[----:B------:R-:W-:Y:S02]  /*06f0*/  VIADD R12, R10, 0xffffffff ;  /* 0xffffffff0a0c7836 */ /* 0x000fe40000000000 */
[----:B------:R-:W-:-:S03]  /*0700*/  VIADD R11, R14, 0xffffffff ;  /* 0xffffffff0e0b7836 */ /* 0x000fc60000000000 */
[----:B------:R-:W-:-:S04]  /*0710*/  ISETP.GT.U32.AND P0, PT, R12, 0xfd, PT ;  /* 0x000000fd0c00780c */ /* 0x000fc80003f04070 */
[----:B------:R-:W-:-:S13]  /*0720*/  ISETP.GT.U32.OR P0, PT, R11, 0xfd, P0 ;  /* 0x000000fd0b00780c */ /* 0x000fda0000704470 */
[----:B------:R-:W-:Y:S01]  /*0730*/  @!P0 MOV R9, RZ ;  /* 0x000000ff00098202 */ /* 0x000fe20000000f00 */
[----:B------:R-:W-:Y:S06]  /*0740*/  @!P0 BRA `(.L_x_10) ;  /* 0x00000000005c8947 */ /* 0x000fec0003800000 */
[----:B------:R-:W-:Y:S02]  /*0750*/  FSETP.GTU.FTZ.AND P0, PT, |R0|, +INF , PT ;  /* 0x7f8000000000780b */ /* 0x000fe40003f1c200 */
[----:B------:R-:W-:-:S04]  /*0760*/  FSETP.GTU.FTZ.AND P1, PT, |R3|, +INF , PT ;  /* 0x7f8000000300780b */ /* 0x000fc80003f3c200 */
[----:B------:R-:W-:-:S13]  /*0770*/  PLOP3.LUT P0, PT, P0, P1, PT, 0xf8, 0x8f ;  /* 0x00000000008f781c */ /* 0x000fda0000703f70 */
[----:B------:R-:W-:Y:S05]  /*0780*/  @P0 BRA `(.L_x_11) ;  /* 0x00000004004c0947 */ /* 0x000fea0003800000 */
[----:B------:R-:W-:-:S13]  /*0790*/  LOP3.LUT P0, RZ, R3, 0x7fffffff, R0, 0xc8, !PT ;  /* 0x7fffffff03ff7812 */ /* 0x000fda000780c800 */
[----:B------:R-:W-:Y:S05]  /*07a0*/  @!P0 BRA `(.L_x_12) ;  /* 0x00000004003c8947 */ /* 0x000fea0003800000 */
[C---:B------:R-:W-:Y:S02]  /*07b0*/  FSETP.NEU.FTZ.AND P2, PT, |R0|.reuse, +INF , PT ;  /* 0x7f8000000000780b */ /* 0x040fe40003f5d200 */
[----:B------:R-:W-:Y:S02]  /*07c0*/  FSETP.NEU.FTZ.AND P1, PT, |R3|, +INF , PT ;  /* 0x7f8000000300780b */ /* 0x000fe40003f3d200 */
[----:B------:R-:W-:-:S11]  /*07d0*/  FSETP.NEU.FTZ.AND P0, PT, |R0|, +INF , PT ;  /* 0x7f8000000000780b */ /* 0x000fd60003f1d200 */
[----:B------:R-:W-:Y:S05]  /*07e0*/  @!P1 BRA !P2, `(.L_x_12) ;  /* 0x00000004002c9947 */ /* 0x000fea0005000000 */
[----:B------:R-:W-:-:S04]  /*07f0*/  LOP3.LUT P2, RZ, R0, 0x7fffffff, RZ, 0xc0, !PT ;  /* 0x7fffffff00ff7812 */ /* 0x000fc8000784c0ff */
[----:B------:R-:W-:-:S13]  /*0800*/  PLOP3.LUT P1, PT, P1, P2, PT, 0x2f, 0xf2 ;  /* 0x0000000000f2781c */ /* 0x000fda0000f24577 */
[----:B------:R-:W-:Y:S05]  /*0810*/  @P1 BRA `(.L_x_13) ;  /* 0x0000000400181947 */ /* 0x000fea0003800000 */
[----:B------:R-:W-:-:S04]  /*0820*/  LOP3.LUT P1, RZ, R3, 0x7fffffff, RZ, 0xc0, !PT ;  /* 0x7fffffff03ff7812 */ /* 0x000fc8000782c0ff */
[----:B------:R-:W-:-:S13]  /*0830*/  PLOP3.LUT P0, PT, P0, P1, PT, 0x2f, 0xf2 ;  /* 0x0000000000f2781c */ /* 0x000fda0000702577 */
[----:B------:R-:W-:Y:S05]  /*0840*/  @P0 BRA `(.L_x_14) ;  /* 0x0000000400000947 */ /* 0x000fea0003800000 */
[----:B------:R-:W-:Y:S02]  /*0850*/  ISETP.GE.AND P0, PT, R11, RZ, PT ;  /* 0x000000ff0b00720c */ /* 0x000fe40003f06270 */
[----:B------:R-:W-:-:S11]  /*0860*/  ISETP.GE.AND P1, PT, R12, RZ, PT ;  /* 0x000000ff0c00720c */ /* 0x000fd60003f26270 */
[----:B------:R-:W-:Y:S02]  /*0870*/  @P0 IMAD.MOV.U32 R9, RZ, RZ, RZ ;  /* 0x000000ffff090224 */ /* 0x000fe400078e00ff */
[----:B------:R-:W-:Y:S01]  /*0880*/  @!P0 FFMA R0, R0, 1.84467440737095516160e+19, RZ ;  /* 0x5f80000000008823 */ /* 0x000fe200000000ff */
[----:B------:R-:W-:Y:S02]  /*0890*/  @!P0 IMAD.MOV.U32 R9, RZ, RZ, -0x40 ;  /* 0xffffffc0ff098424 */ /* 0x000fe400078e00ff */
[----:B------:R-:W-:-:S03]  /*08a0*/  @!P1 FFMA R3, R3, 1.84467440737095516160e+19, RZ ;  /* 0x5f80000003039823 */ /* 0x000fc600000000ff */
[----:B------:R-:W-:-:S07]  /*08b0*/  @!P1 IADD3 R9, PT, PT, R9, 0x40, RZ ;  /* 0x0000004009099810 */ /* 0x000fce0007ffe0ff */
.L_x_10:
[----:B------:R-:W-:Y:S01]  /*08c0*/  LEA R12, R10, 0xc0800000, 0x17 ;  /* 0xc08000000a0c7811 */ /* 0x000fe200078eb8ff */
[----:B------:R-:W-:Y:S04]  /*08d0*/  BSSY.RECONVERGENT B2, `(.L_x_15) ;  /* 0x0000036000027945 */ /* 0x000fe80003800200 */
[----:B------:R-:W-:Y:S02]  /*08e0*/  IMAD.IADD R12, R3, 0x1, -R12 ;  /* 0x00000001030c7824 */ /* 0x000fe400078e0a0c */
[----:B------:R-:W-:Y:S02]  /*08f0*/  VIADD R3, R14, 0xffffff81 ;  /* 0xffffff810e037836 */ /* 0x000fe40000000000 */
[----:B------:R-:W0:Y:S01]  /*0900*/  MUFU.RCP R11, R12 ;  /* 0x0000000c000b7308 */ /* 0x000e220000001000 */
[----:B------:R-:W-:Y:S01]  /*0910*/  FADD.FTZ R13, -R12, -RZ ;  /* 0x800000ff0c0d7221 */ /* 0x000fe20000010100 */
[C---:B------:R-:W-:Y:S01]  /*0920*/  IMAD R0, R3.reuse, -0x800000, R0 ;  /* 0xff80000003007824 */ /* 0x040fe200078e0200 */
[----:B------:R-:W-:-:S04]  /*0930*/  IADD3 R10, PT, PT, R3, 0x7f, -R10 ;  /* 0x0000007f030a7810 */ /* 0x000fc80007ffe80a */
[----:B------:R-:W-:Y:S01]  /*0940*/  IADD3 R10, PT, PT, R10, R9, RZ ;  /* 0x000000090a0a7210 */ /* 0x000fe20007ffe0ff */
[----:B0-----:R-:W-:-:S04]  /*0950*/  FFMA R14, R11, R13, 1 ;  /* 0x3f8000000b0e7423 */ /* 0x001fc8000000000d */
[----:B------:R-:W-:-:S04]  /*0960*/  FFMA R16, R11, R14, R11 ;  /* 0x0000000e0b107223 */ /* 0x000fc8000000000b */
[----:B------:R-:W-:-:S04]  /*0970*/  FFMA R11, R0, R16, RZ ;  /* 0x00000010000b7223 */ /* 0x000fc800000000ff */
[----:B------:R-:W-:-:S04]  /*0980*/  FFMA R14, R13, R11, R0 ;  /* 0x0000000b0d0e7223 */ /* 0x000fc80000000000 */
[----:B------:R-:W-:-:S04]  /*0990*/  FFMA R11, R16, R14, R11 ;  /* 0x0000000e100b7223 */ /* 0x000fc8000000000b */
[----:B------:R-:W-:-:S04]  /*09a0*/  FFMA R14, R13, R11, R0 ;  /* 0x0000000b0d0e7223 */ /* 0x000fc80000000000 */
[----:B------:R-:W-:-:S05]  /*09b0*/  FFMA R0, R16, R14, R11 ;  /* 0x0000000e10007223 */ /* 0x000fca000000000b */
[----:B------:R-:W-:-:S04]  /*09c0*/  SHF.R.U32.HI R3, RZ, 0x17, R0 ;  /* 0x00000017ff037819 */ /* 0x000fc80000011600 */
[----:B------:R-:W-:-:S05]  /*09d0*/  LOP3.LUT R3, R3, 0xff, RZ, 0xc0, !PT ;  /* 0x000000ff03037812 */ /* 0x000fca00078ec0ff */
[----:B------:R-:W-:-:S04]  /*09e0*/  IMAD.IADD R13, R3, 0x1, R10 ;  /* 0x00000001030d7824 */ /* 0x000fc800078e020a */
[----:B------:R-:W-:-:S05]  /*09f0*/  VIADD R3, R13, 0xffffffff ;  /* 0xffffffff0d037836 */ /* 0x000fca0000000000 */
[----:B------:R-:W-:-:S13]  /*0a00*/  ISETP.GE.U32.AND P0, PT, R3, 0xfe, PT ;  /* 0x000000fe0300780c */ /* 0x000fda0003f06070 */
[----:B------:R-:W-:Y:S05]  /*0a10*/  @!P0 BRA `(.L_x_16) ;  /* 0x0000000000808947 */ /* 0x000fea0003800000 */
[----:B------:R-:W-:-:S13]  /*0a20*/  ISETP.GT.AND P0, PT, R13, 0xfe, PT ;  /* 0x000000fe0d00780c */ /* 0x000fda0003f04270 */
[----:B------:R-:W-:Y:S05]  /*0a30*/  @P0 BRA `(.L_x_17) ;  /* 0x00000000006c0947 */ /* 0x000fea0003800000 */
[----:B------:R-:W-:-:S13]  /*0a40*/  ISETP.GE.AND P0, PT, R13, 0x1, PT ;  /* 0x000000010d00780c */ /* 0x000fda0003f06270 */
[----:B------:R-:W-:Y:S05]  /*0a50*/  @P0 BRA `(.L_x_18) ;  /* 0x0000000000740947 */ /* 0x000fea0003800000 */
[----:B------:R-:W-:Y:S02]  /*0a60*/  ISETP.GE.AND P0, PT, R13, -0x18, PT ;  /* 0xffffffe80d00780c */ /* 0x000fe40003f06270 */
[----:B------:R-:W-:-:S11]  /*0a70*/  LOP3.LUT R0, R0, 0x80000000, RZ, 0xc0, !PT ;  /* 0x8000000000007812 */ /* 0x000fd600078ec0ff */
[----:B------:R-:W-:Y:S05]  /*0a80*/  @!P0 BRA `(.L_x_18) ;  /* 0x0000000000688947 */ /* 0x000fea0003800000 */
[CCC-:B------:R-:W-:Y:S01]  /*0a90*/  FFMA.RZ R3, R16.reuse, R14.reuse, R11.reuse ;  /* 0x0000000e10037223 */ /* 0x1c0fe2000000c00b */
[C---:B------:R-:W-:Y:S01]  /*0aa0*/  IADD3 R12, PT, PT, R13.reuse, 0x20, RZ ;  /* 0x000000200d0c7810 */ /* 0x040fe20007ffe0ff */
[CCC-:B------:R-:W-:Y:S01]  /*0ab0*/  FFMA.RM R10, R16.reuse, R14.reuse, R11.reuse ;  /* 0x0000000e100a7223 */ /* 0x1c0fe2000000400b */
[----:B------:R-:W-:Y:S02]  /*0ac0*/  ISETP.NE.AND P2, PT, R13, RZ, PT ;  /* 0x000000ff0d00720c */ /* 0x000fe40003f45270 */
[----:B------:R-:W-:Y:S01]  /*0ad0*/  LOP3.LUT R9, R3, 0x7fffff, RZ, 0xc0, !PT ;  /* 0x007fffff03097812 */ /* 0x000fe200078ec0ff */
[----:B------:R-:W-:Y:S01]  /*0ae0*/  FFMA.RP R3, R16, R14, R11 ;  /* 0x0000000e10037223 */ /* 0x000fe2000000800b */
[----:B------:R-:W-:Y:S01]  /*0af0*/  IMAD.MOV R11, RZ, RZ, -R13 ;  /* 0x000000ffff0b7224 */ /* 0x000fe200078e0a0d */
[----:B------:R-:W-:Y:S02]  /*0b00*/  ISETP.NE.AND P1, PT, R13, RZ, PT ;  /* 0x000000ff0d00720c */ /* 0x000fe40003f25270 */
[----:B------:R-:W-:-:S02]  /*0b10*/  LOP3.LUT R9, R9, 0x800000, RZ, 0xfc, !PT ;  /* 0x0080000009097812 */ /* 0x000fc400078efcff */
[----:B------:R-:W-:Y:S02]  /*0b20*/  FSETP.NEU.FTZ.AND P0, PT, R3, R10, PT ;  /* 0x0000000a0300720b */ /* 0x000fe40003f1d000 */
[----:B------:R-:W-:Y:S02]  /*0b30*/  SHF.L.U32 R12, R9, R12, RZ ;  /* 0x0000000c090c7219 */ /* 0x000fe400000006ff */
[----:B------:R-:W-:Y:S02]  /*0b40*/  SEL R10, R11, RZ, P2 ;  /* 0x000000ff0b0a7207 */ /* 0x000fe40001000000 */
[----:B------:R-:W-:Y:S02]  /*0b50*/  ISETP.NE.AND P1, PT, R12, RZ, P1 ;  /* 0x000000ff0c00720c */ /* 0x000fe40000f25270 */
[----:B------:R-:W-:Y:S02]  /*0b60*/  SHF.R.U32.HI R10, RZ, R10, R9 ;  /* 0x0000000aff0a7219 */ /* 0x000fe40000011609 */
[----:B------:R-:W-:-:S02]  /*0b70*/  PLOP3.LUT P0, PT, P0, P1, PT, 0xf8, 0x8f ;  /* 0x00000000008f781c */ /* 0x000fc40000703f70 */
[----:B------:R-:W-:Y:S02]  /*0b80*/  SHF.R.U32.HI R12, RZ, 0x1, R10 ;  /* 0x00000001ff0c7819 */ /* 0x000fe4000001160a */
[----:B------:R-:W-:-:S04]  /*0b90*/  SEL R3, RZ, 0x1, !P0 ;  /* 0x00000001ff037807 */ /* 0x000fc80004000000 */
[----:B------:R-:W-:-:S04]  /*0ba0*/  LOP3.LUT R3, R3, 0x1, R12, 0xf8, !PT ;  /* 0x0000000103037812 */ /* 0x000fc800078ef80c */
[----:B------:R-:W-:-:S05]  /*0bb0*/  LOP3.LUT R3, R3, R10, RZ, 0xc0, !PT ;  /* 0x0000000a03037212 */ /* 0x000fca00078ec0ff */
[----:B------:R-:W-:-:S05]  /*0bc0*/  IMAD.IADD R3, R12, 0x1, R3 ;  /* 0x000000010c037824 */ /* 0x000fca00078e0203 */
[----:B------:R-:W-:Y:S01]  /*0bd0*/  LOP3.LUT R0, R3, R0, RZ, 0xfc, !PT ;  /* 0x0000000003007212 */ /* 0x000fe200078efcff */
[----:B------:R-:W-:Y:S06]  /*0be0*/  BRA `(.L_x_18) ;  /* 0x0000000000107947 */ /* 0x000fec0003800000 */
.L_x_17:
[----:B------:R-:W-:-:S04]  /*0bf0*/  LOP3.LUT R0, R0, 0x80000000, RZ, 0xc0, !PT ;  /* 0x8000000000007812 */ /* 0x000fc800078ec0ff */
[----:B------:R-:W-:Y:S01]  /*0c00*/  LOP3.LUT R0, R0, 0x7f800000, RZ, 0xfc, !PT ;  /* 0x7f80000000007812 */ /* 0x000fe200078efcff */
[----:B------:R-:W-:Y:S06]  /*0c10*/  BRA `(.L_x_18) ;  /* 0x0000000000047947 */ /* 0x000fec0003800000 */
.L_x_16:
[----:B------:R-:W-:-:S07]  /*0c20*/  LEA R0, R10, R0, 0x17 ;  /* 0x000000000a007211 */ /* 0x000fce00078eb8ff */
.L_x_18:
[----:B------:R-:W-:Y:S05]  /*0c30*/  BSYNC.RECONVERGENT B2 ;  /* 0x0000000000027941 */ /* 0x000fea0003800200 */
.L_x_15:
[----:B------:R-:W-:Y:S05]  /*0c40*/  BRA `(.L_x_19) ;  /* 0x0000000000207947 */ /* 0x000fea0003800000 */
.L_x_14:
[----:B------:R-:W-:-:S04]  /*0c50*/  LOP3.LUT R0, R3, 0x80000000, R0, 0x48, !PT ;  /* 0x8000000003007812 */ /* 0x000fc800078e4800 */
[----:B------:R-:W-:Y:S01]  /*0c60*/  LOP3.LUT R0, R0, 0x7f800000, RZ, 0xfc, !PT ;  /* 0x7f80000000007812 */ /* 0x000fe200078efcff */
[----:B------:R-:W-:Y:S06]  /*0c70*/  BRA `(.L_x_19) ;  /* 0x0000000000147947 */ /* 0x000fec0003800000 */
.L_x_13:
[----:B------:R-:W-:Y:S01]  /*0c80*/  LOP3.LUT R0, R3, 0x80000000, R0, 0x48, !PT ;  /* 0x8000000003007812 */ /* 0x000fe200078e4800 */
[----:B------:R-:W-:Y:S06]  /*0c90*/  BRA `(.L_x_19) ;  /* 0x00000000000c7947 */ /* 0x000fec0003800000 */
.L_x_12:
[----:B------:R-:W0:Y:S01]  /*0ca0*/  MUFU.RSQ R0, -QNAN ;  /* 0xffc0000000007908 */ /* 0x000e220000001400 */
[----:B------:R-:W-:Y:S05]  /*0cb0*/  BRA `(.L_x_19) ;  /* 0x0000000000047947 */ /* 0x000fea0003800000 */
.L_x_11:
[----:B------:R-:W-:-:S07]  /*0cc0*/  FADD.FTZ R0, R0, R3 ;  /* 0x0000000300007221 */ /* 0x000fce0000010000 */
.L_x_19:
[----:B------:R-:W-:Y:S05]  /*0cd0*/  BSYNC.RECONVERGENT B1 ;  /* 0x0000000000017941 */ /* 0x000fea0003800200 */
.L_x_9:
[----:B------:R-:W-:Y:S02]  /*0ce0*/  HFMA2 R9, -RZ, RZ, 0, 0 ;  /* 0x00000000ff097431 */ /* 0x000fe400000001ff */
[----:B0-----:R-:W-:Y:S02]  /*0cf0*/  IMAD.MOV.U32 R3, RZ, RZ, R0 ;  /* 0x000000ffff037224 */ /* 0x001fe400078e0000 */
[----:B------:R-:W-:Y:S05]  /*0d00*/  RET.REL.NODEC R8 `(_Z23discretizePoints_kernelPK6float4PS_P4int4i6float3S5_S5_10cudaExtent) ;  /* 0xfffffff008bc7950 */ /* 0x000fea0003c3ffff */
.L_x_20:
        /* <DEDUP_REMOVED lines=15> */
.L_x_21:


//--------------------- .nv.global.init           --------------------------
	.section	.nv.global.init,"aw",@progbits
.nv.global.init:
	.type		$str,@object
	.size		$str,(.L_0 - $str)
$str:
        /*0000*/ 	.byte	0x2d, 0x2d, 0x2d, 0x20, 0x45, 0x72, 0x72, 0x6f, 0x72, 0x20, 0x69, 0x6e, 0x20, 0x61, 0x64, 0x64
        /*0010*/ 	.byte	0x4f, 0x62, 0x73, 0x54, 0x6f, 0x56, 0x6f, 0x6c, 0x75, 0x6d, 0x65, 0x5f, 0x6b, 0x65, 0x72, 0x6e
        /*0020*/ 	.byte	0x65, 0x6c, 0x3a, 0x20, 0x6c, 0x69, 0x6e, 0x65, 0x61, 0x72, 0x49, 0x64, 0x78, 0x20, 0x3e, 0x3d
        /*0030*/ 	.byte	0x20, 0x6e, 0x56, 0x6f, 0x78, 0x65, 0x6c, 0x73, 0x0a, 0x0a, 0x00
.L_0:


//--------------------- .nv.shared.reserved.0     --------------------------
	.section	.nv.shared.reserved.0,"aw",@nobits
	.weak		__nv_reservedSMEM_offset_0_alias
	.size		__nv_reservedSMEM_offset_0_alias, 0, 64
	.other		__nv_reservedSMEM_offset_0_alias,@"STO_CUDA_RESERVED_SHARED STV_DEFAULT"
__nv_reservedSMEM_offset_0_alias:
	.zero		0
	.zero		64


//--------------------- .nv.constant0._Z21addObsToVolume_kernelPK4int4Pii10cudaExtent --------------------------
	.section	.nv.constant0._Z21addObsToVolume_kernelPK4int4Pii10cudaExtent,"a",@progbits
	.sectionflags	@""
	.align	4
.nv.constant0._Z21addObsToVolume_kernelPK4int4Pii10cudaExtent:
	.zero		944


//--------------------- .nv.constant0._Z23discretizePoints_kernelPK6float4PS_P4int4i6float3S5_S5_10cudaExtent --------------------------
	.section	.nv.constant0._Z23discretizePoints_kernelPK6float4PS_P4int4i6float3S5_S5_10cudaExtent,"a",@progbits
	.sectionflags	@""
	.align	4
.nv.constant0._Z23discretizePoints_kernelPK6float4PS_P4int4i6float3S5_S5_10cudaExtent:
	.zero		984


//--------------------- SYMBOLS --------------------------

	.type		.nv.reservedSmem.offset0,@object
	.size		.nv.reservedSmem.offset0,0x4
	.type		vprintf,@function
